	.headerflags	@"EF_CUDA_TEXMODE_UNIFIED EF_CUDA_64BIT_ADDRESS EF_CUDA_ACCELERATORS EF_CUDA_SM90 EF_CUDA_VIRTUAL_SM(EF_CUDA_SM90)"
	.elftype	@"ET_EXEC"


//--------------------- .nv.info                  --------------------------
	.section	.nv.info,"",@"SHT_CUDA_INFO"
	.align	4


	//----- nvinfo : EIATTR_REGCOUNT
	.align		4
        /*0000*/ 	.byte	0x04, 0x2f
        /*0002*/ 	.short	(.L_2 - .L_1)
	.align		4
.L_1:
        /*0004*/ 	.word	index@(triton_poi_fused_div_mul_tanh_0)
        /*0008*/ 	.word	0x0000000b


	//----- nvinfo : EIATTR_MIN_STACK_SIZE
	.align		4
.L_2:
        /*000c*/ 	.byte	0x04, 0x12
        /*000e*/ 	.short	(.L_4 - .L_3)
	.align		4
.L_3:
        /*0010*/ 	.word	index@(triton_poi_fused_div_mul_tanh_0)
        /*0014*/ 	.word	0x00000000


	//----- nvinfo : EIATTR_FRAME_SIZE
	.align		4
.L_4:
        /*0018*/ 	.byte	0x04, 0x11
        /*001a*/ 	.short	(.L_6 - .L_5)
	.align		4
.L_5:
        /*001c*/ 	.word	index@(triton_poi_fused_div_mul_tanh_0)
        /*0020*/ 	.word	0x00000000


	//----- nvinfo : EIATTR_MIN_STACK_SIZE
	.align		4
.L_6:
        /*0024*/ 	.byte	0x04, 0x12
        /*0026*/ 	.short	(.L_8 - .L_7)
	.align		4
.L_7:
        /*0028*/ 	.word	index@(triton_poi_fused_div_mul_tanh_0)
        /*002c*/ 	.word	0x00000000
.L_8:


//--------------------- .nv.info.triton_poi_fused_div_mul_tanh_0 --------------------------
	.section	.nv.info.triton_poi_fused_div_mul_tanh_0,"",@"SHT_CUDA_INFO"
	.sectionflags	@""
	.align	4


	//----- nvinfo : EIATTR_CUDA_API_VERSION
	.align		4
        /*0000*/ 	.byte	0x04, 0x37
        /*0002*/ 	.short	(.L_10 - .L_9)
.L_9:
        /*0004*/ 	.word	0x0000007c


	//----- nvinfo : EIATTR_KPARAM_INFO
	.align		4
.L_10:
        /*0008*/ 	.byte	0x04, 0x17
        /*000a*/ 	.short	(.L_12 - .L_11)
.L_11:
        /*000c*/ 	.word	0x00000000
        /*0010*/ 	.short	0x0002
        /*0012*/ 	.short	0x0010
        /*0014*/ 	.byte	0x00, 0xf0, 0x11, 0x00


	//----- nvinfo : EIATTR_KPARAM_INFO
	.align		4
.L_12:
        /*0018*/ 	.byte	0x04, 0x17
        /*001a*/ 	.short	(.L_14 - .L_13)
.L_13:
        /*001c*/ 	.word	0x00000000
        /*0020*/ 	.short	0x0001
        /*0022*/ 	.short	0x0008
        /*0024*/ 	.byte	0x00, 0xf4, 0x21, 0x00


	//----- nvinfo : EIATTR_KPARAM_INFO
	.align		4
.L_14:
        /*0028*/ 	.byte	0x04, 0x17
        /*002a*/ 	.short	(.L_16 - .L_15)
.L_15:
        /*002c*/ 	.word	0x00000000
        /*0030*/ 	.short	0x0000
        /*0032*/ 	.short	0x0000
        /*0034*/ 	.byte	0x00, 0xf4, 0x21, 0x00


	//----- nvinfo : EIATTR_SPARSE_MMA_MASK
	.align		4
.L_16:
        /*0038*/ 	.byte	0x03, 0x50
        /*003a*/ 	.short	0x0000


	//----- nvinfo : EIATTR_MAXREG_COUNT
	.align		4
        /*003c*/ 	.byte	0x03, 0x1b
        /*003e*/ 	.short	0x00ff


	//----- nvinfo : EIATTR_EXIT_INSTR_OFFSETS
	.align		4
        /*0040*/ 	.byte	0x04, 0x1c
        /*0042*/ 	.short	(.L_18 - .L_17)


	//   ....[0]....
.L_17:
        /*0044*/ 	.word	0x00000410


	//   ....[1]....
        /*0048*/ 	.word	0x00000450


	//----- nvinfo : EIATTR_REQNTID
	.align		4
.L_18:
        /*004c*/ 	.byte	0x04, 0x10
        /*004e*/ 	.short	(.L_20 - .L_19)
.L_19:
        /*0050*/ 	.word	0x00000080
        /*0054*/ 	.word	0x00000001
        /*0058*/ 	.word	0x00000001


	//----- nvinfo : EIATTR_CRS_STACK_SIZE
	.align		4
.L_20:
        /*005c*/ 	.byte	0x04, 0x1e
        /*005e*/ 	.short	(.L_22 - .L_21)
.L_21:
        /*0060*/ 	.word	0x00000000


	//----- nvinfo : EIATTR_CBANK_PARAM_SIZE
	.align		4
.L_22:
        /*0064*/ 	.byte	0x03, 0x19
        /*0066*/ 	.short	0x0014


	//----- nvinfo : EIATTR_PARAM_CBANK
	.align		4
        /*0068*/ 	.byte	0x04, 0x0a
        /*006a*/ 	.short	(.L_24 - .L_23)
	.align		4
.L_23:
        /*006c*/ 	.word	index@(.nv.constant0.triton_poi_fused_div_mul_tanh_0)
        /*0070*/ 	.short	0x0210
        /*0072*/ 	.short	0x0014


	//----- nvinfo : EIATTR_SW_WAR
	.align		4
.L_24:
        /*0074*/ 	.byte	0x04, 0x36
        /*0076*/ 	.short	(.L_26 - .L_25)
.L_25:
        /*0078*/ 	.word	0x00000008
.L_26:


//--------------------- .nv.callgraph             --------------------------
	.section	.nv.callgraph,"",@"SHT_CUDA_CALLGRAPH"
	.align	4
	.sectionentsize	8
	.align		4
        /*0000*/ 	.word	0x00000000
	.align		4
        /*0004*/ 	.word	0xffffffff
	.align		4
        /*0008*/ 	.word	0x00000000
	.align		4
        /*000c*/ 	.word	0xfffffffe
	.align		4
        /*0010*/ 	.word	0x00000000
	.align		4
        /*0014*/ 	.word	0xfffffffd
	.align		4
        /*0018*/ 	.word	0x00000000
	.align		4
        /*001c*/ 	.word	0xfffffffc


//--------------------- .nv.constant4             --------------------------
	.section	.nv.constant4,"a",@progbits
	.align	8
	.align		8
.nv.constant4:
        /*0000*/ 	.dword	_$_str


//--------------------- .text.triton_poi_fused_div_mul_tanh_0 --------------------------
	.section	.text.triton_poi_fused_div_mul_tanh_0,"ax",@progbits
	.align	128
        .global         triton_poi_fused_div_mul_tanh_0
        .type           triton_poi_fused_div_mul_tanh_0,@function
        .size           triton_poi_fused_div_mul_tanh_0,(.L_x_9 - triton_poi_fused_div_mul_tanh_0)
        .other          triton_poi_fused_div_mul_tanh_0,@"STO_CUDA_ENTRY STV_DEFAULT"
triton_poi_fused_div_mul_tanh_0:
.text.triton_poi_fused_div_mul_tanh_0:
[----:B------:R-:W0:Y:S02]  /*0000*/  LDC R1, c[0x0][0x28] ;  /* 0x00000a00ff017b82 */ /* 0x000e240000000800 */
[----:B------:R-:W1:Y:S01]  /*0010*/  S2R R0, SR_TID.X ;  /* 0x0000000000007919 */ /* 0x000e620000002100 */
[----:B------:R-:W-:Y:S01]  /*0020*/  ULDC.64 UR4, c[0x0][0x208] ;  /* 0x0000820000047ab9 */ /* 0x000fe20000000a00 */
[----:B------:R-:W-:Y:S01]  /*0030*/  BSSY B0, `(.L_x_0) ;  /* 0x000000b000007945 */ /* 0x000fe20003800000 */
[----:B------:R-:W-:Y:S01]  /*0040*/  CS2R R4, SRZ ;  /* 0x0000000000047805 */ /* 0x000fe2000001ff00 */
[----:B------:R-:W2:Y:S01]  /*0050*/  S2R R3, SR_CTAID.X ;  /* 0x0000000000037919 */ /* 0x000ea20000002500 */
[----:B-1----:R-:W-:-:S04]  /*0060*/  SHF.L.U32 R0, R0, 0x1, RZ ;  /* 0x0000000100007819 */ /* 0x002fc800000006ff */
[----:B------:R-:W-:-:S04]  /*0070*/  LOP3.LUT R0, R0, 0xfe, RZ, 0xc0, !PT ;  /* 0x000000fe00007812 */ /* 0x000fc800078ec0ff */
[----:B--2---:R-:W-:-:S04]  /*0080*/  LEA R2, R3, R0, 0x8 ;  /* 0x0000000003027211 */ /* 0x004fc800078e40ff */
[----:B------:R-:W-:-:S13]  /*0090*/  ISETP.GE.AND P0, PT, R2, 0x100, PT ;  /* 0x000001000200780c */ /* 0x000fda0003f06270 */
[----:B------:R-:W-:Y:S05]  /*00a0*/  @P0 BRA `(.L_x_1) ;  /* 0x00000000000c0947 */ /* 0x000fea0003800000 */
[----:B------:R-:W1:Y:S02]  /*00b0*/  LDC.64 R4, c[0x0][0x210] ;  /* 0x00008400ff047b82 */ /* 0x000e640000000a00 */
[----:B-1----:R-:W-:-:S06]  /*00c0*/  IMAD.WIDE R4, R2, 0x4, R4 ;  /* 0x0000000402047825 */ /* 0x002fcc00078e0204 */
[----:B------:R-:W5:Y:S02]  /*00d0*/  LDG.E.64 R4, desc[UR4][R4.64] ;  /* 0x0000000404047981 */ /* 0x000f64000c1e1b00 */
.L_x_1:
[----:B------:R-:W-:Y:S05]  /*00e0*/  BSYNC B0 ;  /* 0x0000000000007941 */ /* 0x000fea0003800000 */
.L_x_0:
[----:B-----5:R-:W-:Y:S01]  /*00f0*/  FMUL R6, R4, 0.3333333432674407959 ;  /* 0x3eaaaaab04067820 */ /* 0x020fe20000400000 */
[----:B------:R-:W-:Y:S01]  /*0100*/  BSSY B0, `(.L_x_2) ;  /* 0x0000016000007945 */ /* 0x000fe20003800000 */
[----:B------:R-:W-:Y:S02]  /*0110*/  FMUL R3, R5, 0.3333333432674407959 ;  /* 0x3eaaaaab05037820 */ /* 0x000fe40000400000 */
[----:B------:R-:W-:-:S05]  /*0120*/  FADD.FTZ R7, |R6|, -RZ ;  /* 0x800000ff06077221 */ /* 0x000fca0000010200 */
[----:B------:R-:W-:-:S13]  /*0130*/  FSETP.GE.AND P1, PT, R7, 0.60000002384185791016, PT ;  /* 0x3f19999a0700780b */ /* 0x000fda0003f26000 */
[----:B------:R-:W-:Y:S05]  /*0140*/  @!P1 BRA `(.L_x_3) ;  /* 0x0000000000289947 */ /* 0x000fea0003800000 */
[C---:B------:R-:W-:Y:S01]  /*0150*/  FMUL R0, R7.reuse, 2.8853900432586669922 ;  /* 0x4038aa3b07007820 */ /* 0x040fe20000400000 */
[----:B------:R-:W-:Y:S01]  /*0160*/  HFMA2.MMA R5, -RZ, RZ, 1.875, 0 ;  /* 0x3f800000ff057435 */ /* 0x000fe200000001ff */
[----:B------:R-:W-:-:S04]  /*0170*/  FSETP.GE.AND P1, PT, R7, 9.010913848876953125, PT ;  /* 0x41102cb40700780b */ /* 0x000fc80003f26000 */
[----:B------:R-:W1:Y:S02]  /*0180*/  MUFU.EX2 R0, R0 ;  /* 0x0000000000007308 */ /* 0x000e640000000800 */
[----:B-1----:R-:W-:-:S06]  /*0190*/  FADD R4, R0, 1 ;  /* 0x3f80000000047421 */ /* 0x002fcc0000000000 */
[----:B------:R-:W1:Y:S02]  /*01a0*/  MUFU.RCP R4, R4 ;  /* 0x0000000400047308 */ /* 0x000e640000001000 */
[----:B-1----:R-:W-:-:S05]  /*01b0*/  FFMA.FTZ R5, R4, -2, R5 ;  /* 0xc000000004057823 */ /* 0x002fca0000010005 */
[----:B------:R-:W-:-:S04]  /*01c0*/  FSEL R5, R5, 1, !P1 ;  /* 0x3f80000005057808 */ /* 0x000fc80004800000 */
[----:B------:R-:W-:Y:S01]  /*01d0*/  LOP3.LUT R6, R5, 0x80000000, R6, 0xf8, !PT ;  /* 0x8000000005067812 */ /* 0x000fe200078ef806 */
[----:B------:R-:W-:Y:S06]  /*01e0*/  BRA `(.L_x_4) ;  /* 0x00000000001c7947 */ /* 0x000fec0003800000 */
.L_x_3:
[----:B------:R-:W-:Y:S01]  /*01f0*/  MOV R0, 0x3c80f082 ;  /* 0x3c80f08200007802 */ /* 0x000fe20000000f00 */
[----:B------:R-:W-:-:S04]  /*0200*/  FMUL R5, R6, R6 ;  /* 0x0000000606057220 */ /* 0x000fc80000400000 */
[----:B------:R-:W-:-:S04]  /*0210*/  FFMA.FTZ R0, R5, R0, -0.052303962409496307373 ;  /* 0xbd563cae05007423 */ /* 0x000fc80000010000 */
[----:B------:R-:W-:-:S04]  /*0220*/  FFMA.FTZ R0, R5, R0, 0.1331529766321182251 ;  /* 0x3e08594105007423 */ /* 0x000fc80000010000 */
[----:B------:R-:W-:-:S04]  /*0230*/  FFMA.FTZ R0, R5, R0, -0.33332768082618713379 ;  /* 0xbeaaa9ed05007423 */ /* 0x000fc80000010000 */
[----:B------:R-:W-:-:S04]  /*0240*/  FFMA.FTZ R0, R5, R0, RZ ;  /* 0x0000000005007223 */ /* 0x000fc800000100ff */
[----:B------:R-:W-:-:S07]  /*0250*/  FFMA.FTZ R6, R6, R0, R6 ;  /* 0x0000000006067223 */ /* 0x000fce0000010006 */
.L_x_4:
[----:B------:R-:W-:Y:S05]  /*0260*/  BSYNC B0 ;  /* 0x0000000000007941 */ /* 0x000fea0003800000 */
.L_x_2:
[----:B------:R-:W-:Y:S01]  /*0270*/  FADD.FTZ R8, |R3|, -RZ ;  /* 0x800000ff03087221 */ /* 0x000fe20000010200 */
[----:B------:R-:W-:Y:S01]  /*0280*/  BSSY B0, `(.L_x_5) ;  /* 0x0000015000007945 */ /* 0x000fe20003800000 */
[----:B------:R-:W-:-:S03]  /*0290*/  SHF.R.S32.HI R7, RZ, 0x1f, R2 ;  /* 0x0000001fff077819 */ /* 0x000fc60000011402 */
        /* <DEDUP_REMOVED lines=12> */
.L_x_6:
[----:B------:R-:W-:Y:S01]  /*0360*/  MOV R0, 0x3c80f082 ;  /* 0x3c80f08200007802 */ /* 0x000fe20000000f00 */
[----:B------:R-:W-:-:S04]  /*0370*/  FMUL R5, R3, R3 ;  /* 0x0000000303057220 */ /* 0x000fc80000400000 */
[----:B------:R-:W-:-:S04]  /*0380*/  FFMA.FTZ R0, R5, R0, -0.052303962409496307373 ;  /* 0xbd563cae05007423 */ /* 0x000fc80000010000 */
[----:B------:R-:W-:-:S04]  /*0390*/  FFMA.FTZ R0, R5, R0, 0.1331529766321182251 ;  /* 0x3e08594105007423 */ /* 0x000fc80000010000 */
[----:B------:R-:W-:-:S04]  /*03a0*/  FFMA.FTZ R0, R5, R0, -0.33332768082618713379 ;  /* 0xbeaaa9ed05007423 */ /* 0x000fc80000010000 */
[----:B------:R-:W-:-:S04]  /*03b0*/  FFMA.FTZ R0, R5, R0, RZ ;  /* 0x0000000005007223 */ /* 0x000fc800000100ff */
[----:B------:R-:W-:-:S07]  /*03c0*/  FFMA.FTZ R3, R3, R0, R3 ;  /* 0x0000000003037223 */ /* 0x000fce0000010003 */
.L_x_7:
[----:B------:R-:W-:Y:S05]  /*03d0*/  BSYNC B0 ;  /* 0x0000000000007941 */ /* 0x000fea0003800000 */
.L_x_5:
[----:B------:R-:W-:Y:S02]  /*03e0*/  ULDC.64 UR6, c[0x0][0x218] ;  /* 0x0000860000067ab9 */ /* 0x000fe40000000a00 */
[----:B------:R-:W-:-:S04]  /*03f0*/  LEA R4, P1, R2, UR6, 0x2 ;  /* 0x0000000602047c11 */ /* 0x000fc8000f8210ff */
[----:B------:R-:W-:Y:S01]  /*0400*/  LEA.HI.X R5, R2, UR7, R7, 0x2, P1 ;  /* 0x0000000702057c11 */ /* 0x000fe200088f1407 */
[----:B------:R-:W-:Y:S08]  /*0410*/  @P0 EXIT ;  /* 0x000000000000094d */ /* 0x000ff00003800000 */
[----:B------:R-:W-:Y:S01]  /*0420*/  FMUL R2, R6, 3 ;  /* 0x4040000006027820 */ /* 0x000fe20000400000 */
[----:B------:R-:W-:-:S05]  /*0430*/  FMUL R3, R3, 3 ;  /* 0x4040000003037820 */ /* 0x000fca0000400000 */
[----:B------:R-:W-:Y:S01]  /*0440*/  STG.E.64 desc[UR4][R4.64], R2 ;  /* 0x0000000204007986 */ /* 0x000fe2000c101b04 */
[----:B------:R-:W-:Y:S05]  /*0450*/  EXIT ;  /* 0x000000000000794d */ /* 0x000fea0003800000 */
.L_x_8:
[----:B------:R-:W-:-:S00]  /*0460*/  BRA `(.L_x_8) ;  /* 0xfffffffc00fc7947 */ /* 0x000fc0000383ffff */
[----:B------:R-:W-:-:S00]  /*0470*/  NOP ;  /* 0x0000000000007918 */ /* 0x000fc00000000000 */
        /* <DEDUP_REMOVED lines=8> */
.L_x_9:


//--------------------- .nv.global.init           --------------------------
	.section	.nv.global.init,"aw",@progbits
.nv.global.init:
	.type		_$_str,@object
	.size		_$_str,(.L_0 - _$_str)
_$_str:
        /*0000*/ 	.byte	0x5f, 0x5f, 0x43, 0x55, 0x44, 0x41, 0x5f, 0x46, 0x54, 0x5a, 0x00
.L_0:


//--------------------- .nv.constant0.triton_poi_fused_div_mul_tanh_0 --------------------------
	.section	.nv.constant0.triton_poi_fused_div_mul_tanh_0,"a",@progbits
	.sectionflags	@""
	.align	4
.nv.constant0.triton_poi_fused_div_mul_tanh_0:
	.zero		548
